//
// Generated by NVIDIA NVVM Compiler
//
// Compiler Build ID: CL-36424714
// Cuda compilation tools, release 13.0, V13.0.88
// Based on NVVM 20.0.0
//

.version 9.0
.target sm_100
.address_size 64

	// .globl	_Z17step_periodic_SoaPiii

.visible .entry _Z17step_periodic_SoaPiii(
	.param .u64 .ptr .align 1 _Z17step_periodic_SoaPiii_param_0,
	.param .u32 _Z17step_periodic_SoaPiii_param_1,
	.param .u32 _Z17step_periodic_SoaPiii_param_2
)
{
	.reg .pred 	%p<35>;
	.reg .b32 	%r<68>;
	.reg .b64 	%rd<18>;

	ld.param.u64 	%rd6, [_Z17step_periodic_SoaPiii_param_0];
	ld.param.u32 	%r18, [_Z17step_periodic_SoaPiii_param_1];
	ld.param.u32 	%r19, [_Z17step_periodic_SoaPiii_param_2];
	cvta.to.global.u64 	%rd1, %rd6;
	mov.u32 	%r20, %tid.x;
	mov.u32 	%r21, %ctaid.x;
	mov.u32 	%r22, %ntid.x;
	mad.lo.s32 	%r1, %r21, %r22, %r20;
	mul.lo.s32 	%r2, %r19, %r18;
	setp.ge.s32 	%p1, %r1, %r2;
	@%p1 bra 	$L__BB0_27;
	rem.s32 	%r3, %r1, %r19;
	div.s32 	%r4, %r1, %r18;
	mul.wide.s32 	%rd7, %r1, 4;
	add.s64 	%rd2, %rd1, %rd7;
	ld.global.u32 	%r66, [%rd2];
	setp.eq.s32 	%p2, %r66, 1;
	mul.lo.s32 	%r23, %r18, %r19;
	shl.b32 	%r6, %r23, 1;
	mul.wide.s32 	%rd8, %r6, 4;
	add.s64 	%rd3, %rd2, %rd8;
	mul.wide.s32 	%rd9, %r2, 4;
	add.s64 	%rd4, %rd2, %rd9;
	add.s64 	%rd5, %rd4, %rd8;
	@%p2 bra 	$L__BB0_3;
	ld.global.u32 	%r65, [%rd4];
	bra.uni 	$L__BB0_7;
$L__BB0_3:
	ld.global.u32 	%r25, [%rd3];
	setp.ne.s32 	%p3, %r25, 1;
	ld.global.u32 	%r65, [%rd4];
	mov.b32 	%r66, 1;
	@%p3 bra 	$L__BB0_7;
	setp.ne.s32 	%p4, %r65, 0;
	@%p4 bra 	$L__BB0_7;
	ld.global.u32 	%r29, [%rd5];
	setp.ne.s32 	%p5, %r29, 0;
	mov.b32 	%r65, 0;
	@%p5 bra 	$L__BB0_7;
	mov.b32 	%r66, 0;
	st.global.u32 	[%rd2], %r66;
	st.global.u32 	[%rd3], %r66;
	mov.b32 	%r65, 1;
	st.global.u32 	[%rd4], %r65;
	st.global.u32 	[%rd5], %r65;
$L__BB0_7:
	setp.ne.s32 	%p6, %r65, 1;
	@%p6 bra 	$L__BB0_11;
	ld.global.u32 	%r32, [%rd5];
	setp.ne.s32 	%p7, %r32, 1;
	setp.ne.s32 	%p8, %r66, 0;
	or.pred  	%p9, %p7, %p8;
	@%p9 bra 	$L__BB0_11;
	ld.global.u32 	%r34, [%rd3];
	setp.ne.s32 	%p10, %r34, 0;
	mov.b32 	%r66, 0;
	@%p10 bra 	$L__BB0_11;
	mov.b32 	%r36, 0;
	st.global.u32 	[%rd4], %r36;
	st.global.u32 	[%rd5], %r36;
	mov.b32 	%r66, 1;
	st.global.u32 	[%rd2], %r66;
	st.global.u32 	[%rd3], %r66;
$L__BB0_11:
	setp.ne.s32 	%p11, %r66, 1;
	@%p11 bra 	$L__BB0_13;
	add.s32 	%r37, %r3, 1;
	setp.eq.s32 	%p12, %r37, %r19;
	selp.b32 	%r38, 0, %r37, %p12;
	mad.lo.s32 	%r39, %r4, %r18, %r38;
	mul.wide.s32 	%rd10, %r39, 4;
	add.s64 	%rd11, %rd1, %rd10;
	mov.b32 	%r40, 2;
	st.global.u32 	[%rd11], %r40;
$L__BB0_13:
	ld.global.u32 	%r41, [%rd3];
	setp.ne.s32 	%p13, %r41, 1;
	@%p13 bra 	$L__BB0_15;
	setp.lt.s32 	%p14, %r3, 1;
	selp.b32 	%r42, %r19, %r3, %p14;
	add.s32 	%r43, %r6, %r42;
	mad.lo.s32 	%r44, %r4, %r18, %r43;
	add.s32 	%r45, %r44, -1;
	mul.wide.s32 	%rd12, %r45, 4;
	add.s64 	%rd13, %rd1, %rd12;
	mov.b32 	%r46, 2;
	st.global.u32 	[%rd13], %r46;
$L__BB0_15:
	add.s32 	%r12, %r4, 1;
	ld.global.u32 	%r47, [%rd4];
	setp.ne.s32 	%p15, %r47, 1;
	@%p15 bra 	$L__BB0_17;
	setp.eq.s32 	%p16, %r12, %r18;
	selp.b32 	%r48, 0, %r12, %p16;
	add.s32 	%r49, %r3, %r2;
	mad.lo.s32 	%r50, %r48, %r18, %r49;
	mul.wide.s32 	%rd14, %r50, 4;
	add.s64 	%rd15, %rd1, %rd14;
	mov.b32 	%r51, 2;
	st.global.u32 	[%rd15], %r51;
$L__BB0_17:
	setp.lt.s32 	%p17, %r4, -1;
	add.s32 	%r52, %r18, -1;
	selp.b32 	%r13, %r52, %r12, %p17;
	ld.global.u32 	%r53, [%rd5];
	setp.ne.s32 	%p18, %r53, 1;
	@%p18 bra 	$L__BB0_19;
	mad.lo.s32 	%r54, %r2, 3, %r3;
	mad.lo.s32 	%r55, %r13, %r18, %r54;
	mul.wide.s32 	%rd16, %r55, 4;
	add.s64 	%rd17, %rd1, %rd16;
	mov.b32 	%r56, 2;
	st.global.u32 	[%rd17], %r56;
$L__BB0_19:
	ld.global.u32 	%r57, [%rd2];
	setp.eq.s32 	%p19, %r57, 1;
	selp.b32 	%r58, 0, %r57, %p19;
	setp.eq.s32 	%p20, %r58, 2;
	selp.b32 	%r14, 1, %r58, %p20;
	or.pred  	%p21, %p19, %p20;
	not.pred 	%p22, %p21;
	@%p22 bra 	$L__BB0_21;
	st.global.u32 	[%rd2], %r14;
$L__BB0_21:
	ld.global.u32 	%r59, [%rd4];
	setp.eq.s32 	%p23, %r59, 1;
	selp.b32 	%r60, 0, %r59, %p23;
	setp.eq.s32 	%p24, %r60, 2;
	selp.b32 	%r15, 1, %r60, %p24;
	or.pred  	%p25, %p23, %p24;
	not.pred 	%p26, %p25;
	@%p26 bra 	$L__BB0_23;
	st.global.u32 	[%rd4], %r15;
$L__BB0_23:
	ld.global.u32 	%r61, [%rd3];
	setp.eq.s32 	%p27, %r61, 1;
	selp.b32 	%r62, 0, %r61, %p27;
	setp.eq.s32 	%p28, %r62, 2;
	selp.b32 	%r16, 1, %r62, %p28;
	or.pred  	%p29, %p27, %p28;
	not.pred 	%p30, %p29;
	@%p30 bra 	$L__BB0_25;
	st.global.u32 	[%rd3], %r16;
$L__BB0_25:
	ld.global.u32 	%r63, [%rd5];
	setp.eq.s32 	%p31, %r63, 1;
	selp.b32 	%r64, 0, %r63, %p31;
	setp.eq.s32 	%p32, %r64, 2;
	selp.b32 	%r17, 1, %r64, %p32;
	or.pred  	%p33, %p31, %p32;
	not.pred 	%p34, %p33;
	@%p34 bra 	$L__BB0_27;
	st.global.u32 	[%rd5], %r17;
$L__BB0_27:
	ret;

}


// ===== COMPILED SASS (sm_100) =====

	.target	sm_100

	.elftype	@"ET_EXEC"


//--------------------- .note.nv.tkinfo           --------------------------
	.section	.note.nv.tkinfo,"",@"SHT_NOTE"
	.sectionflags	@"SHF_NOTE_NV_TKINFO"
	.tkinfo
        /*0018*/ 	.word	0x00000002
        /*0030*/ 	.string	""
        /*0030*/ 	.string	"ptxas"
        /*0030*/ 	.string	"Cuda compilation tools, release 13.0, V13.0.88"
        /*0030*/ 	.string	"Build cuda_13.0.r13.0/compiler.36424714_0"
        /*0030*/ 	.string	"-arch sm_100 -m 64 "



//--------------------- .note.nv.cuinfo           --------------------------
	.section	.note.nv.cuinfo,"",@"SHT_NOTE"
	.sectionflags	@"SHF_NOTE_NV_CUINFO"
        /*0018*/ 	.short	0x0002
        /*001a*/ 	.short	0x0064
        /*001c*/ 	.short	0x0082
	.zero		2


//--------------------- .nv.info                  --------------------------
	.section	.nv.info,"",@"SHT_CUDA_INFO"
	.align	4


	//----- nvinfo : EIATTR_REGCOUNT
	.align		4
        /*0000*/ 	.byte	0x04, 0x2f
        /*0002*/ 	.short	(.L_1 - .L_0)
	.align		4
.L_0:
        /*0004*/ 	.word	index@(_Z17step_periodic_SoaPiii)
        /*0008*/ 	.word	0x0000001c


	//----- nvinfo : EIATTR_FRAME_SIZE
	.align		4
.L_1:
        /*000c*/ 	.byte	0x04, 0x11
        /*000e*/ 	.short	(.L_3 - .L_2)
	.align		4
.L_2:
        /*0010*/ 	.word	index@(_Z17step_periodic_SoaPiii)
        /*0014*/ 	.word	0x00000000


	//----- nvinfo : EIATTR_MIN_STACK_SIZE
	.align		4
.L_3:
        /*0018*/ 	.byte	0x04, 0x12
        /*001a*/ 	.short	(.L_5 - .L_4)
	.align		4
.L_4:
        /*001c*/ 	.word	index@(_Z17step_periodic_SoaPiii)
        /*0020*/ 	.word	0x00000000
.L_5:


//--------------------- .nv.compat                --------------------------
	.section	.nv.compat,"",@"SHT_CUDA_COMPAT_INFO"
	.align	4
        /*0000*/ 	.byte	0x02, 0x09, 0x00, 0x00, 0x02, 0x02, 0x01, 0x00, 0x02, 0x05, 0x05, 0x00, 0x03, 0x07, 0x01, 0x01
        /*0010*/ 	.byte	0x02, 0x03, 0x00, 0x00, 0x02, 0x06, 0x01, 0x00, 0x04, 0x0b, 0x08, 0x00, 0x09, 0x00, 0x00, 0x00
        /*0020*/ 	.byte	0x00, 0x00, 0x00, 0x00


//--------------------- .nv.info._Z17step_periodic_SoaPiii --------------------------
	.section	.nv.info._Z17step_periodic_SoaPiii,"",@"SHT_CUDA_INFO"
	.sectionflags	@""
	.align	4


	//----- nvinfo : EIATTR_CUDA_API_VERSION
	.align		4
        /*0000*/ 	.byte	0x04, 0x37
        /*0002*/ 	.short	(.L_7 - .L_6)
.L_6:
        /*0004*/ 	.word	0x00000082


	//----- nvinfo : EIATTR_KPARAM_INFO
	.align		4
.L_7:
        /*0008*/ 	.byte	0x04, 0x17
        /*000a*/ 	.short	(.L_9 - .L_8)
.L_8:
        /*000c*/ 	.word	0x00000000
        /*0010*/ 	.short	0x0002
        /*0012*/ 	.short	0x000c
        /*0014*/ 	.byte	0x00, 0xf0, 0x11, 0x00


	//----- nvinfo : EIATTR_KPARAM_INFO
	.align		4
.L_9:
        /*0018*/ 	.byte	0x04, 0x17
        /*001a*/ 	.short	(.L_11 - .L_10)
.L_10:
        /*001c*/ 	.word	0x00000000
        /*0020*/ 	.short	0x0001
        /*0022*/ 	.short	0x0008
        /*0024*/ 	.byte	0x00, 0xf0, 0x11, 0x00


	//----- nvinfo : EIATTR_KPARAM_INFO
	.align		4
.L_11:
        /*0028*/ 	.byte	0x04, 0x17
        /*002a*/ 	.short	(.L_13 - .L_12)
.L_12:
        /*002c*/ 	.word	0x00000000
        /*0030*/ 	.short	0x0000
        /*0032*/ 	.short	0x0000
        /*0034*/ 	.byte	0x00, 0xf5, 0x21, 0x00


	//----- nvinfo : EIATTR_SPARSE_MMA_MASK
	.align		4
.L_13:
        /*0038*/ 	.byte	0x03, 0x50
        /*003a*/ 	.short	0x0000


	//----- nvinfo : EIATTR_MAXREG_COUNT
	.align		4
        /*003c*/ 	.byte	0x03, 0x1b
        /*003e*/ 	.short	0x00ff


	//----- nvinfo : EIATTR_MERCURY_ISA_VERSION
	.align		4
        /*0040*/ 	.byte	0x03, 0x5f
        /*0042*/ 	.short	0x0101


	//----- nvinfo : EIATTR_VRC_CTA_INIT_COUNT
	.align		4
        /*0044*/ 	.byte	0x02, 0x4a
	.zero		1
	.zero		1


	//----- nvinfo : EIATTR_EXIT_INSTR_OFFSETS
	.align		4
        /*0048*/ 	.byte	0x04, 0x1c
        /*004a*/ 	.short	(.L_15 - .L_14)


	//   ....[0]....
.L_14:
        /*004c*/ 	.word	0x00000080


	//   ....[1]....
        /*0050*/ 	.word	0x00000a40


	//   ....[2]....
        /*0054*/ 	.word	0x00000a60


	//----- nvinfo : EIATTR_CRS_STACK_SIZE
	.align		4
.L_15:
        /*0058*/ 	.byte	0x04, 0x1e
        /*005a*/ 	.short	(.L_17 - .L_16)
.L_16:
        /*005c*/ 	.word	0x00000000


	//----- nvinfo : EIATTR_CBANK_PARAM_SIZE
	.align		4
.L_17:
        /*0060*/ 	.byte	0x03, 0x19
        /*0062*/ 	.short	0x0010


	//----- nvinfo : EIATTR_PARAM_CBANK
	.align		4
        /*0064*/ 	.byte	0x04, 0x0a
        /*0066*/ 	.short	(.L_19 - .L_18)
	.align		4
.L_18:
        /*0068*/ 	.word	index@(.nv.constant0._Z17step_periodic_SoaPiii)
        /*006c*/ 	.short	0x0380
        /*006e*/ 	.short	0x0010


	//----- nvinfo : EIATTR_SW_WAR
	.align		4
.L_19:
        /*0070*/ 	.byte	0x04, 0x36
        /*0072*/ 	.short	(.L_21 - .L_20)
.L_20:
        /*0074*/ 	.word	0x00000008
.L_21:


//--------------------- .nv.callgraph             --------------------------
	.section	.nv.callgraph,"",@"SHT_CUDA_CALLGRAPH"
	.align	4
	.sectionentsize	8
	.align		4
        /*0000*/ 	.word	0x00000000
	.align		4
        /*0004*/ 	.word	0xffffffff
	.align		4
        /*0008*/ 	.word	0x00000000
	.align		4
        /*000c*/ 	.word	0xfffffffe
	.align		4
        /*0010*/ 	.word	0x00000000
	.align		4
        /*0014*/ 	.word	0xfffffffd
	.align		4
        /*0018*/ 	.word	0x00000000
	.align		4
        /*001c*/ 	.word	0xfffffffc


//--------------------- .text._Z17step_periodic_SoaPiii --------------------------
	.section	.text._Z17step_periodic_SoaPiii,"ax",@progbits
	.align	128
        .global         _Z17step_periodic_SoaPiii
        .type           _Z17step_periodic_SoaPiii,@function
        .size           _Z17step_periodic_SoaPiii,(.L_x_5 - _Z17step_periodic_SoaPiii)
        .other          _Z17step_periodic_SoaPiii,@"STO_CUDA_ENTRY STV_DEFAULT"
_Z17step_periodic_SoaPiii:
.text._Z17step_periodic_SoaPiii:
[----:B------:R-:W-:Y:S01]  /*0000*/  LDC R1, c[0x0][0x37c] ;  /* 0x0000df00ff017b82 */ /* 0x000fe20000000800 */
[----:B------:R-:W0:Y:S07]  /*0010*/  S2R R17, SR_TID.X ;  /* 0x0000000000117919 */ /* 0x000e2e0000002100 */
[----:B------:R-:W0:Y:S08]  /*0020*/  S2UR UR4, SR_CTAID.X ;  /* 0x00000000000479c3 */ /* 0x000e300000002500 */
[----:B------:R-:W0:Y:S08]  /*0030*/  LDC R0, c[0x0][0x360] ;  /* 0x0000d800ff007b82 */ /* 0x000e300000000800 */
[----:B------:R-:W1:Y:S01]  /*0040*/  LDC.64 R2, c[0x0][0x388] ;  /* 0x0000e200ff027b82 */ /* 0x000e620000000a00 */
[----:B0-----:R-:W-:-:S02]  /*0050*/  IMAD R17, R0, UR4, R17 ;  /* 0x0000000400117c24 */ /* 0x001fc4000f8e0211 */
[----:B-1----:R-:W-:-:S05]  /*0060*/  IMAD R15, R3, R2, RZ ;  /* 0x00000002030f7224 */ /* 0x002fca00078e02ff */
[----:B------:R-:W-:-:S13]  /*0070*/  ISETP.GE.AND P0, PT, R17, R15, PT ;  /* 0x0000000f1100720c */ /* 0x000fda0003f06270 */
[----:B------:R-:W-:Y:S05]  /*0080*/  @P0 EXIT ;  /* 0x000000000000094d */ /* 0x000fea0003800000 */
[----:B------:R-:W0:Y:S01]  /*0090*/  LDC.64 R4, c[0x0][0x380] ;  /* 0x0000e000ff047b82 */ /* 0x000e220000000a00 */
[----:B------:R-:W1:Y:S01]  /*00a0*/  LDCU.64 UR4, c[0x0][0x358] ;  /* 0x00006b00ff0477ac */ /* 0x000e620008000a00 */
[----:B0-----:R-:W-:-:S05]  /*00b0*/  IMAD.WIDE R6, R17, 0x4, R4 ;  /* 0x0000000411067825 */ /* 0x001fca00078e0204 */
[----:B-1----:R-:W2:Y:S01]  /*00c0*/  LDG.E R0, desc[UR4][R6.64] ;  /* 0x0000000406007981 */ /* 0x002ea2000c1e1900 */
[----:B------:R-:W-:Y:S02]  /*00d0*/  IABS R14, R3 ;  /* 0x00000003000e7213 */ /* 0x000fe40000000000 */
[----:B------:R-:W-:Y:S02]  /*00e0*/  IABS R16, R2 ;  /* 0x0000000200107213 */ /* 0x000fe40000000000 */
[----:B------:R-:W0:Y:S01]  /*00f0*/  I2F.RP R12, R14 ;  /* 0x0000000e000c7306 */ /* 0x000e220000209400 */
[----:B------:R-:W-:-:S07]  /*0100*/  IABS R23, R17 ;  /* 0x0000001100177213 */ /* 0x000fce0000000000 */
[----:B------:R-:W1:Y:S08]  /*0110*/  I2F.RP R13, R16 ;  /* 0x00000010000d7306 */ /* 0x000e700000209400 */
[----:B0-----:R-:W0:Y:S08]  /*0120*/  MUFU.RCP R12, R12 ;  /* 0x0000000c000c7308 */ /* 0x001e300000001000 */
[----:B-1----:R-:W1:Y:S01]  /*0130*/  MUFU.RCP R13, R13 ;  /* 0x0000000d000d7308 */ /* 0x002e620000001000 */
[----:B0-----:R-:W-:-:S07]  /*0140*/  VIADD R10, R12, 0xffffffe ;  /* 0x0ffffffe0c0a7836 */ /* 0x001fce0000000000 */
[----:B------:R0:W3:Y:S01]  /*0150*/  F2I.FTZ.U32.TRUNC.NTZ R11, R10 ;  /* 0x0000000a000b7305 */ /* 0x0000e2000021f000 */
[----:B-1----:R-:W-:-:S07]  /*0160*/  VIADD R8, R13, 0xffffffe ;  /* 0x0ffffffe0d087836 */ /* 0x002fce0000000000 */
[----:B------:R1:W4:Y:S01]  /*0170*/  F2I.FTZ.U32.TRUNC.NTZ R9, R8 ;  /* 0x0000000800097305 */ /* 0x000322000021f000 */
[----:B0-----:R-:W-:Y:S02]  /*0180*/  IMAD.MOV.U32 R10, RZ, RZ, RZ ;  /* 0x000000ffff0a7224 */ /* 0x001fe400078e00ff */
[----:B---3--:R-:W-:Y:S02]  /*0190*/  IMAD.MOV R19, RZ, RZ, -R11 ;  /* 0x000000ffff137224 */ /* 0x008fe400078e0a0b */
[----:B-1----:R-:W-:Y:S02]  /*01a0*/  IMAD.MOV.U32 R8, RZ, RZ, RZ ;  /* 0x000000ffff087224 */ /* 0x002fe400078e00ff */
[----:B------:R-:W-:Y:S02]  /*01b0*/  IMAD R19, R19, R14, RZ ;  /* 0x0000000e13137224 */ /* 0x000fe400078e02ff */
[----:B----4-:R-:W-:Y:S02]  /*01c0*/  IMAD.MOV R13, RZ, RZ, -R9 ;  /* 0x000000ffff0d7224 */ /* 0x010fe400078e0a09 */
[----:B------:R-:W-:Y:S01]  /*01d0*/  IMAD.HI.U32 R11, R11, R19, R10 ;  /* 0x000000130b0b7227 */ /* 0x000fe200078e000a */
[----:B------:R-:W-:-:S03]  /*01e0*/  SHF.L.U32 R19, R15, 0x1, RZ ;  /* 0x000000010f137819 */ /* 0x000fc600000006ff */
[----:B------:R-:W-:Y:S02]  /*01f0*/  IMAD R13, R13, R16, RZ ;  /* 0x000000100d0d7224 */ /* 0x000fe400078e02ff */
[----:B------:R-:W-:-:S04]  /*0200*/  IMAD.HI.U32 R11, R11, R23, RZ ;  /* 0x000000170b0b7227 */ /* 0x000fc800078e00ff */
[----:B------:R-:W-:-:S04]  /*0210*/  IMAD.HI.U32 R8, R9, R13, R8 ;  /* 0x0000000d09087227 */ /* 0x000fc800078e0008 */
[----:B------:R-:W-:Y:S02]  /*0220*/  IMAD.MOV R11, RZ, RZ, -R11 ;  /* 0x000000ffff0b7224 */ /* 0x000fe400078e0a0b */
[----:B------:R-:W-:-:S04]  /*0230*/  IMAD.HI.U32 R18, R8, R23, RZ ;  /* 0x0000001708127227 */ /* 0x000fc800078e00ff */
[----:B------:R-:W-:Y:S02]  /*0240*/  IMAD.MOV R8, RZ, RZ, -R18 ;  /* 0x000000ffff087224 */ /* 0x000fe400078e0a12 */
[--C-:B------:R-:W-:Y:S02]  /*0250*/  IMAD R21, R14, R11, R23.reuse ;  /* 0x0000000b0e157224 */ /* 0x100fe400078e0217 */
[----:B------:R-:W-:Y:S02]  /*0260*/  IMAD R23, R16, R8, R23 ;  /* 0x0000000810177224 */ /* 0x000fe400078e0217 */
[--C-:B------:R-:W-:Y:S01]  /*0270*/  IMAD.WIDE R8, R15, 0x4, R6.reuse ;  /* 0x000000040f087825 */ /* 0x100fe200078e0206 */
[----:B------:R-:W-:Y:S02]  /*0280*/  ISETP.GT.U32.AND P0, PT, R14, R21, PT ;  /* 0x000000150e00720c */ /* 0x000fe40003f04070 */
[----:B------:R-:W-:Y:S01]  /*0290*/  ISETP.GT.U32.AND P1, PT, R16, R23, PT ;  /* 0x000000171000720c */ /* 0x000fe20003f24070 */
[----:B------:R-:W-:Y:S01]  /*02a0*/  BSSY.RECONVERGENT B0, `(.L_x_0) ;  /* 0x0000019000007945 */ /* 0x000fe20003800200 */
[----:B------:R-:W-:-:S04]  /*02b0*/  IMAD.WIDE R10, R19, 0x4, R6 ;  /* 0x00000004130a7825 */ /* 0x000fc800078e0206 */
[----:B------:R-:W-:-:S05]  /*02c0*/  IMAD.WIDE R12, R19, 0x4, R8 ;  /* 0x00000004130c7825 */ /* 0x000fca00078e0208 */
[----:B------:R-:W-:Y:S02]  /*02d0*/  @!P0 IMAD.IADD R21, R21, 0x1, -R14 ;  /* 0x0000000115158824 */ /* 0x000fe400078e0a0e */
[----:B------:R-:W-:-:S03]  /*02e0*/  @!P1 IMAD.IADD R23, R23, 0x1, -R16 ;  /* 0x0000000117179824 */ /* 0x000fc600078e0a10 */
[----:B------:R-:W-:Y:S02]  /*02f0*/  ISETP.GT.U32.AND P5, PT, R14, R21, PT ;  /* 0x000000150e00720c */ /* 0x000fe40003fa4070 */
[----:B--2---:R-:W-:-:S13]  /*0300*/  ISETP.NE.AND P2, PT, R0, 0x1, PT ;  /* 0x000000010000780c */ /* 0x004fda0003f45270 */
[----:B------:R0:W5:Y:S01]  /*0310*/  @P2 LDG.E R20, desc[UR4][R8.64] ;  /* 0x0000000408142981 */ /* 0x000162000c1e1900 */
[----:B------:R-:W-:Y:S05]  /*0320*/  @P2 BRA `(.L_x_1) ;  /* 0x0000000000402947 */ /* 0x000fea0003800000 */
[----:B-----5:R-:W2:Y:S04]  /*0330*/  LDG.E R20, desc[UR4][R8.64] ;  /* 0x0000000408147981 */ /* 0x020ea8000c1e1900 */
[----:B------:R-:W3:Y:S01]  /*0340*/  LDG.E R0, desc[UR4][R10.64] ;  /* 0x000000040a007981 */ /* 0x000ee2000c1e1900 */
[----:B--2---:R-:W-:-:S04]  /*0350*/  ISETP.NE.AND P0, PT, R20, RZ, PT ;  /* 0x000000ff1400720c */ /* 0x004fc80003f05270 */
[----:B---3--:R-:W-:Y:S01]  /*0360*/  ISETP.NE.OR P0, PT, R0, 0x1, P0 ;  /* 0x000000010000780c */ /* 0x008fe20000705670 */
[----:B------:R-:W-:-:S12]  /*0370*/  IMAD.MOV.U32 R0, RZ, RZ, 0x1 ;  /* 0x00000001ff007424 */ /* 0x000fd800078e00ff */
[----:B------:R-:W-:Y:S05]  /*0380*/  @P0 BRA `(.L_x_1) ;  /* 0x0000000000280947 */ /* 0x000fea0003800000 */
[----:B------:R-:W2:Y:S02]  /*0390*/  LDG.E R20, desc[UR4][R12.64] ;  /* 0x000000040c147981 */ /* 0x000ea4000c1e1900 */
[----:B--2---:R-:W-:Y:S01]  /*03a0*/  ISETP.NE.AND P0, PT, R20, RZ, PT ;  /* 0x000000ff1400720c */ /* 0x004fe20003f05270 */
[----:B------:R-:W-:-:S12]  /*03b0*/  IMAD.MOV.U32 R20, RZ, RZ, RZ ;  /* 0x000000ffff147224 */ /* 0x000fd800078e00ff */
[----:B------:R-:W-:Y:S01]  /*03c0*/  @!P0 IMAD.MOV.U32 R25, RZ, RZ, 0x1 ;  /* 0x00000001ff198424 */ /* 0x000fe200078e00ff */
[----:B------:R1:W-:Y:S01]  /*03d0*/  @!P0 STG.E desc[UR4][R6.64], RZ ;  /* 0x000000ff06008986 */ /* 0x0003e2000c101904 */
[----:B------:R-:W-:Y:S02]  /*03e0*/  @!P0 IMAD.MOV.U32 R0, RZ, RZ, RZ ;  /* 0x000000ffff008224 */ /* 0x000fe400078e00ff */
[----:B------:R-:W-:Y:S01]  /*03f0*/  @!P0 IMAD.MOV.U32 R20, RZ, RZ, 0x1 ;  /* 0x00000001ff148424 */ /* 0x000fe200078e00ff */
[----:B------:R1:W-:Y:S04]  /*0400*/  @!P0 STG.E desc[UR4][R10.64], RZ ;  /* 0x000000ff0a008986 */ /* 0x0003e8000c101904 */
[----:B------:R1:W-:Y:S04]  /*0410*/  @!P0 STG.E desc[UR4][R8.64], R25 ;  /* 0x0000001908008986 */ /* 0x0003e8000c101904 */
[----:B------:R1:W-:Y:S02]  /*0420*/  @!P0 STG.E desc[UR4][R12.64], R25 ;  /* 0x000000190c008986 */ /* 0x0003e4000c101904 */
.L_x_1:
[----:B------:R-:W-:Y:S05]  /*0430*/  BSYNC.RECONVERGENT B0 ;  /* 0x0000000000007941 */ /* 0x000fea0003800200 */
.L_x_0:
[----:B-----5:R-:W-:Y:S01]  /*0440*/  ISETP.NE.AND P0, PT, R20, 0x1, PT ;  /* 0x000000011400780c */ /* 0x020fe20003f05270 */
[----:B------:R-:W-:Y:S01]  /*0450*/  BSSY.RECONVERGENT B0, `(.L_x_2) ;  /* 0x0000014000007945 */ /* 0x000fe20003800200 */
[----:B------:R-:W-:Y:S02]  /*0460*/  ISETP.GE.AND P3, PT, R17, RZ, PT ;  /* 0x000000ff1100720c */ /* 0x000fe40003f66270 */
[----:B------:R-:W-:Y:S02]  /*0470*/  ISETP.GE.U32.AND P2, PT, R23, R16, PT ;  /* 0x000000101700720c */ /* 0x000fe40003f46070 */
[----:B------:R-:W-:Y:S02]  /*0480*/  ISETP.NE.AND P4, PT, R3, RZ, PT ;  /* 0x000000ff0300720c */ /* 0x000fe40003f85270 */
[----:B------:R-:W-:Y:S02]  /*0490*/  @!P5 IADD3 R21, PT, PT, R21, -R14, RZ ;  /* 0x8000000e1515d210 */ /* 0x000fe40007ffe0ff */
[----:B------:R-:W-:-:S03]  /*04a0*/  LOP3.LUT R17, R17, R2, RZ, 0x3c, !PT ;  /* 0x0000000211117212 */ /* 0x000fc600078e3cff */
[----:B------:R-:W-:Y:S06]  /*04b0*/  @P0 BRA `(.L_x_3) ;  /* 0x0000000000340947 */ /* 0x000fec0003800000 */
[----:B------:R-:W2:Y:S01]  /*04c0*/  LDG.E R14, desc[UR4][R12.64] ;  /* 0x000000040c0e7981 */ /* 0x000ea2000c1e1900 */
[----:B------:R-:W-:-:S04]  /*04d0*/  ISETP.NE.AND P0, PT, R0, RZ, PT ;  /* 0x000000ff0000720c */ /* 0x000fc80003f05270 */
[----:B--2---:R-:W-:-:S13]  /*04e0*/  ISETP.NE.OR P0, PT, R14, 0x1, P0 ;  /* 0x000000010e00780c */ /* 0x004fda0000705670 */
[----:B------:R-:W-:Y:S05]  /*04f0*/  @P0 BRA `(.L_x_3) ;  /* 0x0000000000240947 */ /* 0x000fea0003800000 */
[----:B------:R-:W2:Y:S02]  /*0500*/  LDG.E R0, desc[UR4][R10.64] ;  /* 0x000000040a007981 */ /* 0x000ea4000c1e1900 */
[----:B--2---:R-:W-:Y:S01]  /*0510*/  ISETP.NE.AND P0, PT, R0, RZ, PT ;  /* 0x000000ff0000720c */ /* 0x004fe20003f05270 */
[----:B------:R-:W-:-:S12]  /*0520*/  IMAD.MOV.U32 R0, RZ, RZ, RZ ;  /* 0x000000ffff007224 */ /* 0x000fd800078e00ff */
[----:B------:R-:W-:Y:S01]  /*0530*/  @!P0 IMAD.MOV.U32 R23, RZ, RZ, 0x1 ;  /* 0x00000001ff178424 */ /* 0x000fe200078e00ff */
[----:B------:R2:W-:Y:S01]  /*0540*/  @!P0 STG.E desc[UR4][R8.64], RZ ;  /* 0x000000ff08008986 */ /* 0x0005e2000c101904 */
[----:B------:R-:W-:-:S03]  /*0550*/  @!P0 IMAD.MOV.U32 R0, RZ, RZ, 0x1 ;  /* 0x00000001ff008424 */ /* 0x000fc600078e00ff */
[----:B------:R2:W-:Y:S04]  /*0560*/  @!P0 STG.E desc[UR4][R12.64], RZ ;  /* 0x000000ff0c008986 */ /* 0x0005e8000c101904 */
[----:B------:R2:W-:Y:S04]  /*0570*/  @!P0 STG.E desc[UR4][R6.64], R23 ;  /* 0x0000001706008986 */ /* 0x0005e8000c101904 */
[----:B------:R2:W-:Y:S02]  /*0580*/  @!P0 STG.E desc[UR4][R10.64], R23 ;  /* 0x000000170a008986 */ /* 0x0005e4000c101904 */
.L_x_3:
[----:B------:R-:W-:Y:S05]  /*0590*/  BSYNC.RECONVERGENT B0 ;  /* 0x0000000000007941 */ /* 0x000fea0003800200 */
.L_x_2:
[----:B------:R-:W-:Y:S01]  /*05a0*/  ISETP.NE.AND P0, PT, R0, 0x1, PT ;  /* 0x000000010000780c */ /* 0x000fe20003f05270 */
[----:B------:R-:W-:Y:S01]  /*05b0*/  IMAD.MOV.U32 R0, RZ, RZ, R21 ;  /* 0x000000ffff007224 */ /* 0x000fe200078e0015 */
[----:B------:R-:W-:Y:S01]  /*05c0*/  ISETP.GE.AND P5, PT, R17, RZ, PT ;  /* 0x000000ff1100720c */ /* 0x000fe20003fa6270 */
[----:B------:R-:W-:Y:S01]  /*05d0*/  @!P1 VIADD R18, R18, 0x1 ;  /* 0x0000000112129836 */ /* 0x000fe20000000000 */
[----:B------:R-:W-:Y:S01]  /*05e0*/  ISETP.NE.AND P1, PT, R2, RZ, PT ;  /* 0x000000ff0200720c */ /* 0x000fe20003f25270 */
[----:B------:R-:W-:Y:S01]  /*05f0*/  @!P3 IMAD.MOV R0, RZ, RZ, -R0 ;  /* 0x000000ffff00b224 */ /* 0x000fe200078e0a00 */
[----:B------:R-:W-:Y:S02]  /*0600*/  @!P4 LOP3.LUT R0, RZ, R3, RZ, 0x33, !PT ;  /* 0x00000003ff00c212 */ /* 0x000fe400078e33ff */
[----:B------:R-:W-:-:S05]  /*0610*/  @P2 IADD3 R18, PT, PT, R18, 0x1, RZ ;  /* 0x0000000112122810 */ /* 0x000fca0007ffe0ff */
[----:B------:R-:W-:Y:S02]  /*0620*/  @!P0 VIADD R14, R0, 0x1 ;  /* 0x00000001000e8836 */ /* 0x000fe40000000000 */
[----:B------:R-:W-:Y:S02]  /*0630*/  IMAD.MOV.U32 R17, RZ, RZ, R18 ;  /* 0x000000ffff117224 */ /* 0x000fe400078e0012 */
[----:B--2---:R-:W-:Y:S01]  /*0640*/  @!P0 IMAD.MOV.U32 R23, RZ, RZ, 0x2 ;  /* 0x00000002ff178424 */ /* 0x004fe200078e00ff */
[C---:B------:R-:W-:Y:S01]  /*0650*/  @!P0 ISETP.NE.AND P2, PT, R14.reuse, R3, PT ;  /* 0x000000030e00820c */ /* 0x040fe20003f45270 */
[----:B------:R-:W-:Y:S01]  /*0660*/  @!P5 IMAD.MOV R17, RZ, RZ, -R17 ;  /* 0x000000ffff11d224 */ /* 0x000fe200078e0a11 */
[----:B------:R-:W-:Y:S02]  /*0670*/  @!P1 LOP3.LUT R17, RZ, R2, RZ, 0x33, !PT ;  /* 0x00000002ff119212 */ /* 0x000fe400078e33ff */
[----:B------:R-:W-:-:S05]  /*0680*/  @!P0 SEL R14, R14, RZ, P2 ;  /* 0x000000ff0e0e8207 */ /* 0x000fca0001000000 */
[----:B------:R-:W-:-:S04]  /*0690*/  @!P0 IMAD R21, R17, R2, R14 ;  /* 0x0000000211158224 */ /* 0x000fc800078e020e */
[----:B------:R-:W-:-:S05]  /*06a0*/  @!P0 IMAD.WIDE R20, R21, 0x4, R4 ;  /* 0x0000000415148825 */ /* 0x000fca00078e0204 */
[----:B------:R2:W-:Y:S04]  /*06b0*/  @!P0 STG.E desc[UR4][R20.64], R23 ;  /* 0x0000001714008986 */ /* 0x0005e8000c101904 */
[----:B------:R-:W3:Y:S02]  /*06c0*/  LDG.E R14, desc[UR4][R10.64] ;  /* 0x000000040a0e7981 */ /* 0x000ee4000c1e1900 */
[----:B---3--:R-:W-:-:S13]  /*06d0*/  ISETP.NE.AND P0, PT, R14, 0x1, PT ;  /* 0x000000010e00780c */ /* 0x008fda0003f05270 */
[C---:B------:R-:W-:Y:S02]  /*06e0*/  @!P0 ISETP.GE.AND P1, PT, R0.reuse, 0x1, PT ;  /* 0x000000010000880c */ /* 0x040fe40003f26270 */
[----:B-1----:R-:W-:Y:S02]  /*06f0*/  @!P0 MOV R25, 0x2 ;  /* 0x0000000200198802 */ /* 0x002fe40000000f00 */
[----:B------:R-:W-:-:S05]  /*0700*/  @!P0 SEL R14, R0, R3, P1 ;  /* 0x00000003000e8207 */ /* 0x000fca0000800000 */
[----:B------:R-:W-:-:S04]  /*0710*/  @!P0 IMAD.IADD R14, R19, 0x1, R14 ;  /* 0x00000001130e8824 */ /* 0x000fc800078e020e */
[----:B------:R-:W-:-:S04]  /*0720*/  @!P0 IMAD R14, R17, R2, R14 ;  /* 0x00000002110e8224 */ /* 0x000fc800078e020e */
[----:B------:R-:W-:-:S04]  /*0730*/  @!P0 VIADD R19, R14, 0xffffffff ;  /* 0xffffffff0e138836 */ /* 0x000fc80000000000 */
[----:B------:R-:W-:-:S05]  /*0740*/  @!P0 IMAD.WIDE R18, R19, 0x4, R4 ;  /* 0x0000000413128825 */ /* 0x000fca00078e0204 */
[----:B------:R-:W-:Y:S04]  /*0750*/  @!P0 STG.E desc[UR4][R18.64], R25 ;  /* 0x0000001912008986 */ /* 0x000fe8000c101904 */
[----:B------:R-:W3:Y:S02]  /*0760*/  LDG.E R3, desc[UR4][R8.64] ;  /* 0x0000000408037981 */ /* 0x000ee4000c1e1900 */
[----:B---3--:R-:W-:Y:S01]  /*0770*/  ISETP.NE.AND P0, PT, R3, 0x1, PT ;  /* 0x000000010300780c */ /* 0x008fe20003f05270 */
[----:B------:R-:W-:-:S12]  /*0780*/  VIADD R3, R17, 0x1 ;  /* 0x0000000111037836 */ /* 0x000fd80000000000 */
[----:B------:R-:W-:Y:S01]  /*0790*/  @!P0 ISETP.NE.AND P1, PT, R3, R2, PT ;  /* 0x000000020300820c */ /* 0x000fe20003f25270 */
[----:B------:R-:W-:Y:S02]  /*07a0*/  @!P0 IMAD.IADD R14, R15, 0x1, R0 ;  /* 0x000000010f0e8824 */ /* 0x000fe400078e0200 */
[----:B--2---:R-:W-:Y:S01]  /*07b0*/  @!P0 IMAD.MOV.U32 R23, RZ, RZ, 0x2 ;  /* 0x00000002ff178424 */ /* 0x004fe200078e00ff */
[----:B------:R-:W-:-:S05]  /*07c0*/  @!P0 SEL R21, R3, RZ, P1 ;  /* 0x000000ff03158207 */ /* 0x000fca0000800000 */
[----:B------:R-:W-:-:S04]  /*07d0*/  @!P0 IMAD R21, R21, R2, R14 ;  /* 0x0000000215158224 */ /* 0x000fc800078e020e */
[----:B------:R-:W-:-:S05]  /*07e0*/  @!P0 IMAD.WIDE R20, R21, 0x4, R4 ;  /* 0x0000000415148825 */ /* 0x000fca00078e0204 */
[----:B------:R-:W-:Y:S04]  /*07f0*/  @!P0 STG.E desc[UR4][R20.64], R23 ;  /* 0x0000001714008986 */ /* 0x000fe8000c101904 */
[----:B------:R-:W2:Y:S01]  /*0800*/  LDG.E R14, desc[UR4][R12.64] ;  /* 0x000000040c0e7981 */ /* 0x000ea2000c1e1900 */
[----:B------:R-:W-:-:S13]  /*0810*/  ISETP.GE.AND P0, PT, R17, -0x1, PT ;  /* 0xffffffff1100780c */ /* 0x000fda0003f06270 */
[----:B------:R-:W-:Y:S01]  /*0820*/  @!P0 VIADD R3, R2, 0xffffffff ;  /* 0xffffffff02038836 */ /* 0x000fe20000000000 */
[----:B--2---:R-:W-:-:S13]  /*0830*/  ISETP.NE.AND P1, PT, R14, 0x1, PT ;  /* 0x000000010e00780c */ /* 0x004fda0003f25270 */
[----:B------:R-:W-:Y:S02]  /*0840*/  @!P1 IMAD R0, R15, 0x3, R0 ;  /* 0x000000030f009824 */ /* 0x000fe400078e0200 */
[----:B------:R-:W-:Y:S02]  /*0850*/  @!P1 IMAD.MOV.U32 R15, RZ, RZ, 0x2 ;  /* 0x00000002ff0f9424 */ /* 0x000fe400078e00ff */
[----:B------:R-:W-:-:S04]  /*0860*/  @!P1 IMAD R3, R3, R2, R0 ;  /* 0x0000000203039224 */ /* 0x000fc800078e0200 */
[----:B------:R-:W-:-:S05]  /*0870*/  @!P1 IMAD.WIDE R4, R3, 0x4, R4 ;  /* 0x0000000403049825 */ /* 0x000fca00078e0204 */
[----:B------:R1:W-:Y:S04]  /*0880*/  @!P1 STG.E desc[UR4][R4.64], R15 ;  /* 0x0000000f04009986 */ /* 0x0003e8000c101904 */
[----:B------:R-:W2:Y:S02]  /*0890*/  LDG.E R0, desc[UR4][R6.64] ;  /* 0x0000000406007981 */ /* 0x000ea4000c1e1900 */
[----:B--2---:R-:W-:-:S04]  /*08a0*/  ISETP.NE.AND P0, PT, R0, 0x1, PT ;  /* 0x000000010000780c */ /* 0x004fc80003f05270 */
[----:B------:R-:W-:-:S04]  /*08b0*/  SEL R2, R0, RZ, P0 ;  /* 0x000000ff00027207 */ /* 0x000fc80000000000 */
[----:B------:R-:W-:-:S04]  /*08c0*/  ISETP.NE.AND P1, PT, R2, 0x2, PT ;  /* 0x000000020200780c */ /* 0x000fc80003f25270 */
[----:B------:R-:W-:Y:S02]  /*08d0*/  ISETP.EQ.OR P0, PT, R0, 0x1, !P1 ;  /* 0x000000010000780c */ /* 0x000fe40004f02670 */
[----:B------:R-:W-:-:S11]  /*08e0*/  SEL R3, R2, 0x1, P1 ;  /* 0x0000000102037807 */ /* 0x000fd60000800000 */
[----:B------:R2:W-:Y:S04]  /*08f0*/  @P0 STG.E desc[UR4][R6.64], R3 ;  /* 0x0000000306000986 */ /* 0x0005e8000c101904 */
[----:B------:R-:W3:Y:S02]  /*0900*/  LDG.E R0, desc[UR4][R8.64] ;  /* 0x0000000408007981 */ /* 0x000ee4000c1e1900 */
[----:B---3--:R-:W-:-:S04]  /*0910*/  ISETP.NE.AND P0, PT, R0, 0x1, PT ;  /* 0x000000010000780c */ /* 0x008fc80003f05270 */
[----:B------:R-:W-:-:S04]  /*0920*/  SEL R2, R0, RZ, P0 ;  /* 0x000000ff00027207 */ /* 0x000fc80000000000 */
[----:B------:R-:W-:-:S04]  /*0930*/  ISETP.NE.AND P1, PT, R2, 0x2, PT ;  /* 0x000000020200780c */ /* 0x000fc80003f25270 */
[----:B------:R-:W-:Y:S02]  /*0940*/  ISETP.EQ.OR P0, PT, R0, 0x1, !P1 ;  /* 0x000000010000780c */ /* 0x000fe40004f02670 */
[----:B-1----:R-:W-:-:S11]  /*0950*/  SEL R5, R2, 0x1, P1 ;  /* 0x0000000102057807 */ /* 0x002fd60000800000 */
[----:B------:R1:W-:Y:S04]  /*0960*/  @P0 STG.E desc[UR4][R8.64], R5 ;  /* 0x0000000508000986 */ /* 0x0003e8000c101904 */
[----:B------:R-:W3:Y:S02]  /*0970*/  LDG.E R0, desc[UR4][R10.64] ;  /* 0x000000040a007981 */ /* 0x000ee4000c1e1900 */
[----:B---3--:R-:W-:-:S04]  /*0980*/  ISETP.NE.AND P0, PT, R0, 0x1, PT ;  /* 0x000000010000780c */ /* 0x008fc80003f05270 */
[----:B------:R-:W-:-:S04]  /*0990*/  SEL R2, R0, RZ, P0 ;  /* 0x000000ff00027207 */ /* 0x000fc80000000000 */
[----:B------:R-:W-:-:S04]  /*09a0*/  ISETP.NE.AND P1, PT, R2, 0x2, PT ;  /* 0x000000020200780c */ /* 0x000fc80003f25270 */
[----:B------:R-:W-:Y:S02]  /*09b0*/  ISETP.EQ.OR P0, PT, R0, 0x1, !P1 ;  /* 0x000000010000780c */ /* 0x000fe40004f02670 */
[----:B--2---:R-:W-:-:S11]  /*09c0*/  SEL R3, R2, 0x1, P1 ;  /* 0x0000000102037807 */ /* 0x004fd60000800000 */
[----:B------:R2:W-:Y:S04]  /*09d0*/  @P0 STG.E desc[UR4][R10.64], R3 ;  /* 0x000000030a000986 */ /* 0x0005e8000c101904 */
[----:B------:R-:W3:Y:S02]  /*09e0*/  LDG.E R0, desc[UR4][R12.64] ;  /* 0x000000040c007981 */ /* 0x000ee4000c1e1900 */
[----:B---3--:R-:W-:-:S04]  /*09f0*/  ISETP.NE.AND P0, PT, R0, 0x1, PT ;  /* 0x000000010000780c */ /* 0x008fc80003f05270 */
[----:B------:R-:W-:-:S04]  /*0a00*/  SEL R2, R0, RZ, P0 ;  /* 0x000000ff00027207 */ /* 0x000fc80000000000 */
[----:B------:R-:W-:-:S04]  /*0a10*/  ISETP.NE.AND P1, PT, R2, 0x2, PT ;  /* 0x000000020200780c */ /* 0x000fc80003f25270 */
[----:B------:R-:W-:Y:S02]  /*0a20*/  ISETP.EQ.OR P0, PT, R0, 0x1, !P1 ;  /* 0x000000010000780c */ /* 0x000fe40004f02670 */
[----:B-1----:R-:W-:-:S11]  /*0a30*/  SEL R5, R2, 0x1, P1 ;  /* 0x0000000102057807 */ /* 0x002fd60000800000 */
[----:B--2---:R-:W-:Y:S05]  /*0a40*/  @!P0 EXIT ;  /* 0x000000000000894d */ /* 0x004fea0003800000 */
[----:B------:R-:W-:Y:S01]  /*0a50*/  STG.E desc[UR4][R12.64], R5 ;  /* 0x000000050c007986 */ /* 0x000fe2000c101904 */
[----:B------:R-:W-:Y:S05]  /*0a60*/  EXIT ;  /* 0x000000000000794d */ /* 0x000fea0003800000 */
.L_x_4:
[----:B------:R-:W-:-:S00]  /*0a70*/  BRA `(.L_x_4) ;  /* 0xfffffffc00fc7947 */ /* 0x000fc0000383ffff */
[----:B------:R-:W-:-:S00]  /*0a80*/  NOP ;  /* 0x0000000000007918 */ /* 0x000fc00000000000 */
[----:B------:R-:W-:-:S00]  /*0a90*/  NOP ;  /* 0x0000000000007918 */ /* 0x000fc00000000000 */
[----:B------:R-:W-:-:S00]  /*0aa0*/  NOP ;  /* 0x0000000000007918 */ /* 0x000fc00000000000 */
[----:B------:R-:W-:-:S00]  /*0ab0*/  NOP ;  /* 0x0000000000007918 */ /* 0x000fc00000000000 */
[----:B------:R-:W-:-:S00]  /*0ac0*/  NOP ;  /* 0x0000000000007918 */ /* 0x000fc00000000000 */
[----:B------:R-:W-:-:S00]  /*0ad0*/  NOP ;  /* 0x0000000000007918 */ /* 0x000fc00000000000 */
[----:B------:R-:W-:-:S00]  /*0ae0*/  NOP ;  /* 0x0000000000007918 */ /* 0x000fc00000000000 */
[----:B------:R-:W-:-:S00]  /*0af0*/  NOP ;  /* 0x0000000000007918 */ /* 0x000fc00000000000 */
.L_x_5:


//--------------------- .nv.shared.reserved.0     --------------------------
	.section	.nv.shared.reserved.0,"aw",@nobits
	.weak		__nv_reservedSMEM_offset_0_alias
	.size		__nv_reservedSMEM_offset_0_alias, 0, 64
	.other		__nv_reservedSMEM_offset_0_alias,@"STO_CUDA_RESERVED_SHARED STV_DEFAULT"
__nv_reservedSMEM_offset_0_alias:
	.zero		0
	.zero		64


//--------------------- .nv.constant0._Z17step_periodic_SoaPiii --------------------------
	.section	.nv.constant0._Z17step_periodic_SoaPiii,"a",@progbits
	.sectionflags	@""
	.align	4
.nv.constant0._Z17step_periodic_SoaPiii:
	.zero		912


//--------------------- SYMBOLS --------------------------

	.type		.nv.reservedSmem.offset0,@object
	.size		.nv.reservedSmem.offset0,0x4
